	.headerflags	@"EF_CUDA_TEXMODE_UNIFIED EF_CUDA_64BIT_ADDRESS EF_CUDA_ACCELERATORS EF_CUDA_SM90 EF_CUDA_VIRTUAL_SM(EF_CUDA_SM90)"
	.elftype	@"ET_EXEC"


//--------------------- .nv.info                  --------------------------
	.section	.nv.info,"",@"SHT_CUDA_INFO"
	.align	4


	//----- nvinfo : EIATTR_REGCOUNT
	.align		4
        /*0000*/ 	.byte	0x04, 0x2f
        /*0002*/ 	.short	(.L_3 - .L_2)
	.align		4
.L_2:
        /*0004*/ 	.word	index@(triton_poi_fused__native_batch_norm_legit_no_training_relu_8)
        /*0008*/ 	.word	0x0000001c


	//----- nvinfo : EIATTR_MIN_STACK_SIZE
	.align		4
.L_3:
        /*000c*/ 	.byte	0x04, 0x12
        /*000e*/ 	.short	(.L_5 - .L_4)
	.align		4
.L_4:
        /*0010*/ 	.word	index@(triton_poi_fused__native_batch_norm_legit_no_training_relu_8)
        /*0014*/ 	.word	0x00000000


	//----- nvinfo : EIATTR_FRAME_SIZE
	.align		4
.L_5:
        /*0018*/ 	.byte	0x04, 0x11
        /*001a*/ 	.short	(.L_7 - .L_6)
	.align		4
.L_6:
        /*001c*/ 	.word	index@(triton_poi_fused__native_batch_norm_legit_no_training_relu_8)
        /*0020*/ 	.word	0x00000000


	//----- nvinfo : EIATTR_MIN_STACK_SIZE
	.align		4
.L_7:
        /*0024*/ 	.byte	0x04, 0x12
        /*0026*/ 	.short	(.L_9 - .L_8)
	.align		4
.L_8:
        /*0028*/ 	.word	index@(triton_poi_fused__native_batch_norm_legit_no_training_relu_8)
        /*002c*/ 	.word	0x00000000
.L_9:


//--------------------- .nv.info.triton_poi_fused__native_batch_norm_legit_no_training_relu_8 --------------------------
	.section	.nv.info.triton_poi_fused__native_batch_norm_legit_no_training_relu_8,"",@"SHT_CUDA_INFO"
	.sectionflags	@""
	.align	4


	//----- nvinfo : EIATTR_CUDA_API_VERSION
	.align		4
        /*0000*/ 	.byte	0x04, 0x37
        /*0002*/ 	.short	(.L_11 - .L_10)
.L_10:
        /*0004*/ 	.word	0x0000007c


	//----- nvinfo : EIATTR_KPARAM_INFO
	.align		4
.L_11:
        /*0008*/ 	.byte	0x04, 0x17
        /*000a*/ 	.short	(.L_13 - .L_12)
.L_12:
        /*000c*/ 	.word	0x00000000
        /*0010*/ 	.short	0x0006
        /*0012*/ 	.short	0x0030
        /*0014*/ 	.byte	0x00, 0xf0, 0x11, 0x00


	//----- nvinfo : EIATTR_KPARAM_INFO
	.align		4
.L_13:
        /*0018*/ 	.byte	0x04, 0x17
        /*001a*/ 	.short	(.L_15 - .L_14)
.L_14:
        /*001c*/ 	.word	0x00000000
        /*0020*/ 	.short	0x0005
        /*0022*/ 	.short	0x0028
        /*0024*/ 	.byte	0x00, 0xf4, 0x21, 0x00


	//----- nvinfo : EIATTR_KPARAM_INFO
	.align		4
.L_15:
        /*0028*/ 	.byte	0x04, 0x17
        /*002a*/ 	.short	(.L_17 - .L_16)
.L_16:
        /*002c*/ 	.word	0x00000000
        /*0030*/ 	.short	0x0004
        /*0032*/ 	.short	0x0020
        /*0034*/ 	.byte	0x00, 0xf4, 0x21, 0x00


	//----- nvinfo : EIATTR_KPARAM_INFO
	.align		4
.L_17:
        /*0038*/ 	.byte	0x04, 0x17
        /*003a*/ 	.short	(.L_19 - .L_18)
.L_18:
        /*003c*/ 	.word	0x00000000
        /*0040*/ 	.short	0x0003
        /*0042*/ 	.short	0x0018
        /*0044*/ 	.byte	0x00, 0xf4, 0x21, 0x00


	//----- nvinfo : EIATTR_KPARAM_INFO
	.align		4
.L_19:
        /*0048*/ 	.byte	0x04, 0x17
        /*004a*/ 	.short	(.L_21 - .L_20)
.L_20:
        /*004c*/ 	.word	0x00000000
        /*0050*/ 	.short	0x0002
        /*0052*/ 	.short	0x0010
        /*0054*/ 	.byte	0x00, 0xf4, 0x21, 0x00


	//----- nvinfo : EIATTR_KPARAM_INFO
	.align		4
.L_21:
        /*0058*/ 	.byte	0x04, 0x17
        /*005a*/ 	.short	(.L_23 - .L_22)
.L_22:
        /*005c*/ 	.word	0x00000000
        /*0060*/ 	.short	0x0001
        /*0062*/ 	.short	0x0008
        /*0064*/ 	.byte	0x00, 0xf4, 0x21, 0x00


	//----- nvinfo : EIATTR_KPARAM_INFO
	.align		4
.L_23:
        /*0068*/ 	.byte	0x04, 0x17
        /*006a*/ 	.short	(.L_25 - .L_24)
.L_24:
        /*006c*/ 	.word	0x00000000
        /*0070*/ 	.short	0x0000
        /*0072*/ 	.short	0x0000
        /*0074*/ 	.byte	0x00, 0xf4, 0x21, 0x00


	//----- nvinfo : EIATTR_SPARSE_MMA_MASK
	.align		4
.L_25:
        /*0078*/ 	.byte	0x03, 0x50
        /*007a*/ 	.short	0x0000


	//----- nvinfo : EIATTR_MAXREG_COUNT
	.align		4
        /*007c*/ 	.byte	0x03, 0x1b
        /*007e*/ 	.short	0x00ff


	//----- nvinfo : EIATTR_EXIT_INSTR_OFFSETS
	.align		4
        /*0080*/ 	.byte	0x04, 0x1c
        /*0082*/ 	.short	(.L_27 - .L_26)


	//   ....[0]....
.L_26:
        /*0084*/ 	.word	0x00000590


	//   ....[1]....
        /*0088*/ 	.word	0x000005b0


	//----- nvinfo : EIATTR_REQNTID
	.align		4
.L_27:
        /*008c*/ 	.byte	0x04, 0x10
        /*008e*/ 	.short	(.L_29 - .L_28)
.L_28:
        /*0090*/ 	.word	0x00000100
        /*0094*/ 	.word	0x00000001
        /*0098*/ 	.word	0x00000001


	//----- nvinfo : EIATTR_CBANK_PARAM_SIZE
	.align		4
.L_29:
        /*009c*/ 	.byte	0x03, 0x19
        /*009e*/ 	.short	0x0034


	//----- nvinfo : EIATTR_PARAM_CBANK
	.align		4
        /*00a0*/ 	.byte	0x04, 0x0a
        /*00a2*/ 	.short	(.L_31 - .L_30)
	.align		4
.L_30:
        /*00a4*/ 	.word	index@(.nv.constant0.triton_poi_fused__native_batch_norm_legit_no_training_relu_8)
        /*00a8*/ 	.short	0x0210
        /*00aa*/ 	.short	0x0034


	//----- nvinfo : EIATTR_SW_WAR
	.align		4
.L_31:
        /*00ac*/ 	.byte	0x04, 0x36
        /*00ae*/ 	.short	(.L_33 - .L_32)
.L_32:
        /*00b0*/ 	.word	0x00000008
.L_33:


//--------------------- .nv.callgraph             --------------------------
	.section	.nv.callgraph,"",@"SHT_CUDA_CALLGRAPH"
	.align	4
	.sectionentsize	8
	.align		4
        /*0000*/ 	.word	0x00000000
	.align		4
        /*0004*/ 	.word	0xffffffff
	.align		4
        /*0008*/ 	.word	0x00000000
	.align		4
        /*000c*/ 	.word	0xfffffffe
	.align		4
        /*0010*/ 	.word	0x00000000
	.align		4
        /*0014*/ 	.word	0xfffffffd
	.align		4
        /*0018*/ 	.word	0x00000000
	.align		4
        /*001c*/ 	.word	0xfffffffc


//--------------------- .nv.constant4             --------------------------
	.section	.nv.constant4,"a",@progbits
	.align	8
	.align		8
.nv.constant4:
        /*0000*/ 	.dword	_$_str
	.align		8
        /*0008*/ 	.dword	_$_str_$_2


//--------------------- .text.triton_poi_fused__native_batch_norm_legit_no_training_relu_8 --------------------------
	.section	.text.triton_poi_fused__native_batch_norm_legit_no_training_relu_8,"ax",@progbits
	.align	128
        .global         triton_poi_fused__native_batch_norm_legit_no_training_relu_8
        .type           triton_poi_fused__native_batch_norm_legit_no_training_relu_8,@function
        .size           triton_poi_fused__native_batch_norm_legit_no_training_relu_8,(.L_x_1 - triton_poi_fused__native_batch_norm_legit_no_training_relu_8)
        .other          triton_poi_fused__native_batch_norm_legit_no_training_relu_8,@"STO_CUDA_ENTRY STV_DEFAULT"
triton_poi_fused__native_batch_norm_legit_no_training_relu_8:
.text.triton_poi_fused__native_batch_norm_legit_no_training_relu_8:
[----:B------:R-:W0:Y:S01]  /*0000*/  LDC R1, c[0x0][0x28] ;  /* 0x00000a00ff017b82 */ /* 0x000e220000000800 */
[----:B------:R-:W1:Y:S01]  /*0010*/  S2R R0, SR_TID.X ;  /* 0x0000000000007919 */ /* 0x000e620000002100 */
[----:B------:R-:W-:Y:S02]  /*0020*/  CS2R R14, SRZ ;  /* 0x00000000000e7805 */ /* 0x000fe4000001ff00 */
[----:B------:R-:W-:Y:S01]  /*0030*/  CS2R R12, SRZ ;  /* 0x00000000000c7805 */ /* 0x000fe2000001ff00 */
[----:B------:R-:W-:Y:S01]  /*0040*/  ULDC.64 UR4, c[0x0][0x208] ;  /* 0x0000820000047ab9 */ /* 0x000fe20000000a00 */
[----:B------:R-:W2:Y:S02]  /*0050*/  S2R R3, SR_CTAID.X ;  /* 0x0000000000037919 */ /* 0x000ea40000002500 */
[----:B------:R-:W3:Y:S08]  /*0060*/  LDC.64 R22, c[0x0][0x218] ;  /* 0x00008600ff167b82 */ /* 0x000ef00000000a00 */
[----:B------:R-:W4:Y:S08]  /*0070*/  LDC.64 R24, c[0x0][0x210] ;  /* 0x00008400ff187b82 */ /* 0x000f300000000a00 */
[----:B------:R-:W5:Y:S01]  /*0080*/  LDC.64 R10, c[0x0][0x230] ;  /* 0x00008c00ff0a7b82 */ /* 0x000f620000000a00 */
[----:B-1----:R-:W-:-:S04]  /*0090*/  SHF.L.U32 R0, R0, 0x1, RZ ;  /* 0x0000000100007819 */ /* 0x002fc800000006ff */
[----:B------:R-:W-:-:S04]  /*00a0*/  LOP3.LUT R0, R0, 0x1fe, RZ, 0xc0, !PT ;  /* 0x000001fe00007812 */ /* 0x000fc800078ec0ff */
[----:B--2---:R-:W-:-:S04]  /*00b0*/  LEA R0, R3, R0, 0x9 ;  /* 0x0000000003007211 */ /* 0x004fc800078e48ff */
[----:B------:R-:W-:Y:S01]  /*00c0*/  IADD3 R2, R0, 0x1, RZ ;  /* 0x0000000100027810 */ /* 0x000fe20007ffe0ff */
[C---:B------:R-:W-:Y:S01]  /*00d0*/  IMAD.HI R4, R0.reuse, 0x60f25deb, RZ ;  /* 0x60f25deb00047827 */ /* 0x040fe200078e02ff */
[----:B------:R-:W-:-:S03]  /*00e0*/  ISETP.GE.AND P0, PT, R0, 0x1fb00, PT ;  /* 0x0001fb000000780c */ /* 0x000fc60003f06270 */
[----:B------:R-:W-:Y:S01]  /*00f0*/  IMAD.HI R6, R2, 0x60f25deb, RZ ;  /* 0x60f25deb02067827 */ /* 0x000fe200078e02ff */
[----:B------:R-:W-:Y:S01]  /*0100*/  SHF.R.U32.HI R5, RZ, 0x1f, R4 ;  /* 0x0000001fff057819 */ /* 0x000fe20000011604 */
[----:B------:R-:W1:Y:S03]  /*0110*/  LDC.64 R2, c[0x0][0x220] ;  /* 0x00008800ff027b82 */ /* 0x000e660000000a00 */
[----:B------:R-:W-:Y:S02]  /*0120*/  SHF.R.U32.HI R7, RZ, 0x1f, R6 ;  /* 0x0000001fff077819 */ /* 0x000fe40000011606 */
[----:B------:R-:W-:Y:S02]  /*0130*/  LEA.HI.SX32 R5, R4, R5, 0x1a ;  /* 0x0000000504057211 */ /* 0x000fe400078fd2ff */
[----:B------:R-:W-:-:S03]  /*0140*/  LEA.HI.SX32 R6, R6, R7, 0x1a ;  /* 0x0000000706067211 */ /* 0x000fc600078fd2ff */
[----:B------:R-:W-:-:S04]  /*0150*/  IMAD.HI R4, R5, 0x2aaaaaab, RZ ;  /* 0x2aaaaaab05047827 */ /* 0x000fc800078e02ff */
[----:B------:R-:W-:Y:S01]  /*0160*/  IMAD.HI R8, R6, 0x2aaaaaab, RZ ;  /* 0x2aaaaaab06087827 */ /* 0x000fe200078e02ff */
[----:B------:R-:W-:-:S04]  /*0170*/  SHF.R.U32.HI R7, RZ, 0x1f, R4 ;  /* 0x0000001fff077819 */ /* 0x000fc80000011604 */
[----:B------:R-:W-:Y:S02]  /*0180*/  SHF.R.U32.HI R9, RZ, 0x1f, R8 ;  /* 0x0000001fff097819 */ /* 0x000fe40000011608 */
[----:B------:R-:W-:Y:S02]  /*0190*/  LEA.HI R4, R4, R7, RZ, 0x1b ;  /* 0x0000000704047211 */ /* 0x000fe400078fd8ff */
[----:B------:R-:W-:-:S03]  /*01a0*/  LEA.HI R9, R8, R9, RZ, 0x1b ;  /* 0x0000000908097211 */ /* 0x000fc600078fd8ff */
[----:B------:R-:W-:Y:S02]  /*01b0*/  IMAD R7, R4, -0xc0, R5 ;  /* 0xffffff4004077824 */ /* 0x000fe400078e0205 */
[----:B------:R-:W-:Y:S02]  /*01c0*/  IMAD R17, R9, -0xc0, R6 ;  /* 0xffffff4009117824 */ /* 0x000fe400078e0206 */
[--C-:B-1----:R-:W-:Y:S01]  /*01d0*/  IMAD.WIDE R4, R7, 0x4, R2.reuse ;  /* 0x0000000407047825 */ /* 0x102fe200078e0202 */
[----:B------:R-:W1:Y:S03]  /*01e0*/  LDC.64 R8, c[0x0][0x228] ;  /* 0x00008a00ff087b82 */ /* 0x000e660000000a00 */
[----:B------:R-:W-:Y:S01]  /*01f0*/  IMAD.WIDE R20, R17, 0x4, R2 ;  /* 0x0000000411147825 */ /* 0x000fe200078e0202 */
[----:B------:R-:W2:Y:S04]  /*0200*/  @!P0 LDG.E.EL R15, desc[UR4][R4.64] ;  /* 0x00000004040f8981 */ /* 0x000ea8000c2e1900 */
[----:B------:R4:W2:Y:S01]  /*0210*/  @!P0 LDG.E.EL R12, desc[UR4][R20.64] ;  /* 0x00000004140c8981 */ /* 0x0008a2000c2e1900 */
[----:B------:R-:W-:Y:S01]  /*0220*/  CS2R R2, SRZ ;  /* 0x0000000000027805 */ /* 0x000fe2000001ff00 */
[----:B---3--:R-:W-:-:S04]  /*0230*/  IMAD.WIDE R18, R7, 0x4, R22 ;  /* 0x0000000407127825 */ /* 0x008fc800078e0216 */
[C---:B------:R-:W-:Y:S01]  /*0240*/  IMAD.WIDE R22, R17.reuse, 0x4, R22 ;  /* 0x0000000411167825 */ /* 0x040fe200078e0216 */
[----:B------:R-:W3:Y:S03]  /*0250*/  @!P0 LDG.E.EL R13, desc[UR4][R18.64] ;  /* 0x00000004120d8981 */ /* 0x000ee6000c2e1900 */
[----:B----4-:R-:W-:Y:S01]  /*0260*/  IMAD.WIDE R20, R0, 0x4, R24 ;  /* 0x0000000400147825 */ /* 0x010fe200078e0218 */
[----:B------:R-:W4:Y:S03]  /*0270*/  @!P0 LDG.E.EL R14, desc[UR4][R22.64] ;  /* 0x00000004160e8981 */ /* 0x000f26000c2e1900 */
[----:B-----5:R-:W-:Y:S01]  /*0280*/  IMAD.WIDE R24, R17, 0x4, R10 ;  /* 0x0000000411187825 */ /* 0x020fe200078e020a */
[----:B------:R-:W3:Y:S03]  /*0290*/  @!P0 LDG.E.64 R2, desc[UR4][R20.64] ;  /* 0x0000000414028981 */ /* 0x000ee6000c1e1b00 */
[----:B-1----:R-:W-:-:S04]  /*02a0*/  IMAD.WIDE R4, R7, 0x4, R8 ;  /* 0x0000000407047825 */ /* 0x002fc800078e0208 */
[----:B------:R-:W-:Y:S01]  /*02b0*/  IMAD.WIDE R6, R7, 0x4, R10 ;  /* 0x0000000407067825 */ /* 0x000fe200078e020a */
[----:B------:R-:W-:-:S03]  /*02c0*/  CS2R R10, SRZ ;  /* 0x00000000000a7805 */ /* 0x000fc6000001ff00 */
[----:B------:R-:W-:Y:S01]  /*02d0*/  IMAD.WIDE R8, R17, 0x4, R8 ;  /* 0x0000000411087825 */ /* 0x000fe200078e0208 */
[----:B------:R-:W-:Y:S02]  /*02e0*/  CS2R R16, SRZ ;  /* 0x0000000000107805 */ /* 0x000fe4000001ff00 */
[----:B------:R-:W5:Y:S04]  /*02f0*/  @!P0 LDG.E.EL R11, desc[UR4][R6.64] ;  /* 0x00000004060b8981 */ /* 0x000f68000c2e1900 */
[----:B------:R1:W5:Y:S04]  /*0300*/  @!P0 LDG.E.EL R16, desc[UR4][R4.64] ;  /* 0x0000000404108981 */ /* 0x000368000c2e1900 */
[----:B------:R1:W4:Y:S04]  /*0310*/  @!P0 LDG.E.EL R17, desc[UR4][R8.64] ;  /* 0x0000000408118981 */ /* 0x000328000c2e1900 */
[----:B------:R-:W5:Y:S01]  /*0320*/  @!P0 LDG.E.EL R10, desc[UR4][R24.64] ;  /* 0x00000004180a8981 */ /* 0x000f62000c2e1900 */
[----:B01----:R-:W0:Y:S01]  /*0330*/  LDC.64 R4, c[0x0][0x238] ;  /* 0x00008e00ff047b82 */ /* 0x003e220000000a00 */
[----:B------:R-:W-:Y:S01]  /*0340*/  HFMA2.MMA R8, -RZ, RZ, 1.625, 0 ;  /* 0x3e800000ff087435 */ /* 0x000fe200000001ff */
[----:B------:R-:W-:-:S05]  /*0350*/  IMAD.HI R6, R0, 0x2050c9f9, RZ ;  /* 0x2050c9f900067827 */ /* 0x000fca00078e02ff */
[----:B------:R-:W-:-:S04]  /*0360*/  SHF.R.U32.HI R7, RZ, 0x1f, R6 ;  /* 0x0000001fff077819 */ /* 0x000fc80000011606 */
[----:B------:R-:W-:-:S05]  /*0370*/  LEA.HI.SX32 R7, R6, R7, 0x14 ;  /* 0x0000000706077211 */ /* 0x000fca00078fa2ff */
[----:B------:R-:W-:-:S04]  /*0380*/  IMAD R0, R7, -0x7ec0, R0 ;  /* 0xffff814007007824 */ /* 0x000fc800078e0200 */
[----:B------:R-:W-:-:S04]  /*0390*/  IMAD R7, R7, 0xfd80, R0 ;  /* 0x0000fd8007077824 */ /* 0x000fc800078e0200 */
[----:B0-----:R-:W-:-:S04]  /*03a0*/  IMAD.WIDE R4, R7, 0x4, R4 ;  /* 0x0000000407047825 */ /* 0x001fc800078e0204 */
[----:B--2---:R-:W-:Y:S01]  /*03b0*/  FADD R15, R15, 9.9999997473787516356e-06 ;  /* 0x3727c5ac0f0f7421 */ /* 0x004fe20000000000 */
[----:B------:R-:W-:-:S03]  /*03c0*/  FADD R12, R12, 9.9999997473787516356e-06 ;  /* 0x3727c5ac0c0c7421 */ /* 0x000fc60000000000 */
[----:B------:R-:W0:Y:S08]  /*03d0*/  MUFU.SQRT R18, R15 ;  /* 0x0000000f00127308 */ /* 0x000e300000002000 */
[----:B------:R-:W1:Y:S01]  /*03e0*/  MUFU.SQRT R19, R12 ;  /* 0x0000000c00137308 */ /* 0x000e620000002000 */
[C---:B0-----:R-:W-:Y:S02]  /*03f0*/  FSETP.GT.AND P1, PT, R18.reuse, 8.50705917302346158658e+37, PT ;  /* 0x7e8000001200780b */ /* 0x041fe40003f24000 */
[----:B------:R-:W-:-:S02]  /*0400*/  FSETP.GEU.AND P3, PT, R18, 1.175494350822287508e-38, PT ;  /* 0x008000001200780b */ /* 0x000fc40003f6e000 */
[C---:B-1----:R-:W-:Y:S02]  /*0410*/  FSETP.GT.AND P2, PT, R19.reuse, 8.50705917302346158658e+37, PT ;  /* 0x7e8000001300780b */ /* 0x042fe40003f44000 */
[----:B------:R-:W-:-:S07]  /*0420*/  FSETP.GEU.AND P4, PT, R19, 1.175494350822287508e-38, PT ;  /* 0x008000001300780b */ /* 0x000fce0003f8e000 */
[----:B------:R-:W-:-:S04]  /*0430*/  @P1 FMUL R18, R18, 0.25 ;  /* 0x3e80000012121820 */ /* 0x000fc80000400000 */
[----:B------:R-:W-:Y:S01]  /*0440*/  @!P3 FMUL R18, R18, 16777216 ;  /* 0x4b8000001212b820 */ /* 0x000fe20000400000 */
[----:B------:R-:W-:-:S04]  /*0450*/  @P2 FMUL R19, R19, 0.25 ;  /* 0x3e80000013132820 */ /* 0x000fc80000400000 */
[----:B------:R-:W-:Y:S01]  /*0460*/  @!P4 FMUL R19, R19, 16777216 ;  /* 0x4b8000001313c820 */ /* 0x000fe20000400000 */
[----:B------:R-:W0:Y:S01]  /*0470*/  MUFU.RCP R18, R18 ;  /* 0x0000001200127308 */ /* 0x000e220000001000 */
[----:B------:R-:W-:-:S07]  /*0480*/  FSEL R9, R8, 1, P1 ;  /* 0x3f80000008097808 */ /* 0x000fce0000800000 */
[----:B------:R-:W1:Y:S01]  /*0490*/  MUFU.RCP R19, R19 ;  /* 0x0000001300137308 */ /* 0x000e620000001000 */
[----:B------:R-:W-:Y:S01]  /*04a0*/  FSEL R8, R8, 1, P2 ;  /* 0x3f80000008087808 */ /* 0x000fe20001000000 */
[----:B------:R-:W-:-:S04]  /*04b0*/  @!P3 FMUL R9, R9, 16777216 ;  /* 0x4b8000000909b820 */ /* 0x000fc80000400000 */
[----:B------:R-:W-:Y:S01]  /*04c0*/  @!P4 FMUL R8, R8, 16777216 ;  /* 0x4b8000000808c820 */ /* 0x000fe20000400000 */
[----:B---3--:R-:W-:Y:S01]  /*04d0*/  FADD R2, -R13, R2 ;  /* 0x000000020d027221 */ /* 0x008fe20000000100 */
[----:B0-----:R-:W-:Y:S01]  /*04e0*/  FMUL R9, R18, R9 ;  /* 0x0000000912097220 */ /* 0x001fe20000400000 */
[----:B----4-:R-:W-:Y:S01]  /*04f0*/  FADD R3, -R14, R3 ;  /* 0x000000030e037221 */ /* 0x010fe20000000100 */
[----:B-1----:R-:W-:Y:S02]  /*0500*/  FMUL R8, R19, R8 ;  /* 0x0000000813087220 */ /* 0x002fe40000400000 */
[----:B------:R-:W-:Y:S02]  /*0510*/  FMUL R2, R2, R9 ;  /* 0x0000000902027220 */ /* 0x000fe40000400000 */
[----:B------:R-:W-:Y:S02]  /*0520*/  FMUL R3, R3, R8 ;  /* 0x0000000803037220 */ /* 0x000fe40000400000 */
[----:B-----5:R-:W-:-:S02]  /*0530*/  FFMA R2, R2, R16, R11 ;  /* 0x0000001002027223 */ /* 0x020fc4000000000b */
[----:B------:R-:W-:-:S03]  /*0540*/  FFMA R3, R3, R17, R10 ;  /* 0x0000001103037223 */ /* 0x000fc6000000000a */
[C---:B------:R-:W-:Y:S02]  /*0550*/  FSETP.GEU.AND P1, PT, R2.reuse, RZ, PT ;  /* 0x000000ff0200720b */ /* 0x040fe40003f2e000 */
[C---:B------:R-:W-:Y:S02]  /*0560*/  FSETP.GEU.AND P2, PT, R3.reuse, RZ, PT ;  /* 0x000000ff0300720b */ /* 0x040fe40003f4e000 */
[----:B------:R-:W-:Y:S02]  /*0570*/  FSEL R2, R2, RZ, P1 ;  /* 0x000000ff02027208 */ /* 0x000fe40000800000 */
[----:B------:R-:W-:Y:S01]  /*0580*/  FSEL R3, R3, RZ, P2 ;  /* 0x000000ff03037208 */ /* 0x000fe20001000000 */
[----:B------:R-:W-:Y:S08]  /*0590*/  @P0 EXIT ;  /* 0x000000000000094d */ /* 0x000ff00003800000 */
[----:B------:R-:W-:Y:S01]  /*05a0*/  STG.E.64 desc[UR4][R4.64], R2 ;  /* 0x0000000204007986 */ /* 0x000fe2000c101b04 */
[----:B------:R-:W-:Y:S05]  /*05b0*/  EXIT ;  /* 0x000000000000794d */ /* 0x000fea0003800000 */
.L_x_0:
[----:B------:R-:W-:-:S00]  /*05c0*/  BRA `(.L_x_0) ;  /* 0xfffffffc00fc7947 */ /* 0x000fc0000383ffff */
[----:B------:R-:W-:-:S00]  /*05d0*/  NOP ;  /* 0x0000000000007918 */ /* 0x000fc00000000000 */
        /* <DEDUP_REMOVED lines=10> */
.L_x_1:


//--------------------- .nv.global.init           --------------------------
	.section	.nv.global.init,"aw",@progbits
.nv.global.init:
	.type		_$_str,@object
	.size		_$_str,(_$_str_$_2 - _$_str)
_$_str:
        /*0000*/ 	.byte	0x5f, 0x5f, 0x43, 0x55, 0x44, 0x41, 0x5f, 0x46, 0x54, 0x5a, 0x00
	.type		_$_str_$_2,@object
	.size		_$_str_$_2,(.L_1 - _$_str_$_2)
_$_str_$_2:
        /*000b*/ 	.byte	0x5f, 0x5f, 0x43, 0x55, 0x44, 0x41, 0x5f, 0x50, 0x52, 0x45, 0x43, 0x5f, 0x53, 0x51, 0x52, 0x54
        /*001b*/ 	.byte	0x00
.L_1:


//--------------------- .nv.constant0.triton_poi_fused__native_batch_norm_legit_no_training_relu_8 --------------------------
	.section	.nv.constant0.triton_poi_fused__native_batch_norm_legit_no_training_relu_8,"a",@progbits
	.sectionflags	@""
	.align	4
.nv.constant0.triton_poi_fused__native_batch_norm_legit_no_training_relu_8:
	.zero		580
